//
// Generated by NVIDIA NVVM Compiler
//
// Compiler Build ID: CL-36424714
// Cuda compilation tools, release 13.0, V13.0.88
// Based on NVVM 20.0.0
//

.version 9.0
.target sm_100
.address_size 64

	// .globl	_Z18reduceBlksByDevicePiS_i

.visible .entry _Z18reduceBlksByDevicePiS_i(
	.param .u64 .ptr .align 1 _Z18reduceBlksByDevicePiS_i_param_0,
	.param .u64 .ptr .align 1 _Z18reduceBlksByDevicePiS_i_param_1,
	.param .u32 _Z18reduceBlksByDevicePiS_i_param_2
)
{


	ret;

}


// ===== COMPILED SASS (sm_100) =====

	.target	sm_100

	.elftype	@"ET_EXEC"


//--------------------- .note.nv.tkinfo           --------------------------
	.section	.note.nv.tkinfo,"",@"SHT_NOTE"
	.sectionflags	@"SHF_NOTE_NV_TKINFO"
	.tkinfo
        /*0018*/ 	.word	0x00000002
        /*0030*/ 	.string	""
        /*0030*/ 	.string	"ptxas"
        /*0030*/ 	.string	"Cuda compilation tools, release 13.0, V13.0.88"
        /*0030*/ 	.string	"Build cuda_13.0.r13.0/compiler.36424714_0"
        /*0030*/ 	.string	"-arch sm_100 -m 64 "



//--------------------- .note.nv.cuinfo           --------------------------
	.section	.note.nv.cuinfo,"",@"SHT_NOTE"
	.sectionflags	@"SHF_NOTE_NV_CUINFO"
        /*0018*/ 	.short	0x0002
        /*001a*/ 	.short	0x0064
        /*001c*/ 	.short	0x0082
	.zero		2


//--------------------- .nv.info                  --------------------------
	.section	.nv.info,"",@"SHT_CUDA_INFO"
	.align	4


	//----- nvinfo : EIATTR_REGCOUNT
	.align		4
        /*0000*/ 	.byte	0x04, 0x2f
        /*0002*/ 	.short	(.L_1 - .L_0)
	.align		4
.L_0:
        /*0004*/ 	.word	index@(_Z18reduceBlksByDevicePiS_i)
        /*0008*/ 	.word	0x00000004


	//----- nvinfo : EIATTR_FRAME_SIZE
	.align		4
.L_1:
        /*000c*/ 	.byte	0x04, 0x11
        /*000e*/ 	.short	(.L_3 - .L_2)
	.align		4
.L_2:
        /*0010*/ 	.word	index@(_Z18reduceBlksByDevicePiS_i)
        /*0014*/ 	.word	0x00000000


	//----- nvinfo : EIATTR_MIN_STACK_SIZE
	.align		4
.L_3:
        /*0018*/ 	.byte	0x04, 0x12
        /*001a*/ 	.short	(.L_5 - .L_4)
	.align		4
.L_4:
        /*001c*/ 	.word	index@(_Z18reduceBlksByDevicePiS_i)
        /*0020*/ 	.word	0x00000000
.L_5:


//--------------------- .nv.compat                --------------------------
	.section	.nv.compat,"",@"SHT_CUDA_COMPAT_INFO"
	.align	4
        /*0000*/ 	.byte	0x02, 0x09, 0x00, 0x00, 0x02, 0x02, 0x01, 0x00, 0x02, 0x05, 0x05, 0x00, 0x03, 0x07, 0x01, 0x01
        /*0010*/ 	.byte	0x02, 0x03, 0x00, 0x00, 0x02, 0x06, 0x01, 0x00, 0x04, 0x0b, 0x08, 0x00, 0x09, 0x00, 0x00, 0x00
        /*0020*/ 	.byte	0x00, 0x00, 0x00, 0x00


//--------------------- .nv.info._Z18reduceBlksByDevicePiS_i --------------------------
	.section	.nv.info._Z18reduceBlksByDevicePiS_i,"",@"SHT_CUDA_INFO"
	.sectionflags	@""
	.align	4


	//----- nvinfo : EIATTR_CUDA_API_VERSION
	.align		4
        /*0000*/ 	.byte	0x04, 0x37
        /*0002*/ 	.short	(.L_7 - .L_6)
.L_6:
        /*0004*/ 	.word	0x00000082


	//----- nvinfo : EIATTR_KPARAM_INFO
	.align		4
.L_7:
        /*0008*/ 	.byte	0x04, 0x17
        /*000a*/ 	.short	(.L_9 - .L_8)
.L_8:
        /*000c*/ 	.word	0x00000000
        /*0010*/ 	.short	0x0002
        /*0012*/ 	.short	0x0010
        /*0014*/ 	.byte	0x00, 0xf0, 0x11, 0x00


	//----- nvinfo : EIATTR_KPARAM_INFO
	.align		4
.L_9:
        /*0018*/ 	.byte	0x04, 0x17
        /*001a*/ 	.short	(.L_11 - .L_10)
.L_10:
        /*001c*/ 	.word	0x00000000
        /*0020*/ 	.short	0x0001
        /*0022*/ 	.short	0x0008
        /*0024*/ 	.byte	0x00, 0xf5, 0x21, 0x00


	//----- nvinfo : EIATTR_KPARAM_INFO
	.align		4
.L_11:
        /*0028*/ 	.byte	0x04, 0x17
        /*002a*/ 	.short	(.L_13 - .L_12)
.L_12:
        /*002c*/ 	.word	0x00000000
        /*0030*/ 	.short	0x0000
        /*0032*/ 	.short	0x0000
        /*0034*/ 	.byte	0x00, 0xf5, 0x21, 0x00


	//----- nvinfo : EIATTR_SPARSE_MMA_MASK
	.align		4
.L_13:
        /*0038*/ 	.byte	0x03, 0x50
        /*003a*/ 	.short	0x0000


	//----- nvinfo : EIATTR_MAXREG_COUNT
	.align		4
        /*003c*/ 	.byte	0x03, 0x1b
        /*003e*/ 	.short	0x00ff


	//----- nvinfo : EIATTR_MERCURY_ISA_VERSION
	.align		4
        /*0040*/ 	.byte	0x03, 0x5f
        /*0042*/ 	.short	0x0101


	//----- nvinfo : EIATTR_VRC_CTA_INIT_COUNT
	.align		4
        /*0044*/ 	.byte	0x02, 0x4a
	.zero		1
	.zero		1


	//----- nvinfo : EIATTR_EXIT_INSTR_OFFSETS
	.align		4
        /*0048*/ 	.byte	0x04, 0x1c
        /*004a*/ 	.short	(.L_15 - .L_14)


	//   ....[0]....
.L_14:
        /*004c*/ 	.word	0x00000010


	//----- nvinfo : EIATTR_CBANK_PARAM_SIZE
	.align		4
.L_15:
        /*0050*/ 	.byte	0x03, 0x19
        /*0052*/ 	.short	0x0014


	//----- nvinfo : EIATTR_PARAM_CBANK
	.align		4
        /*0054*/ 	.byte	0x04, 0x0a
        /*0056*/ 	.short	(.L_17 - .L_16)
	.align		4
.L_16:
        /*0058*/ 	.word	index@(.nv.constant0._Z18reduceBlksByDevicePiS_i)
        /*005c*/ 	.short	0x0380
        /*005e*/ 	.short	0x0014


	//----- nvinfo : EIATTR_SW_WAR
	.align		4
.L_17:
        /*0060*/ 	.byte	0x04, 0x36
        /*0062*/ 	.short	(.L_19 - .L_18)
.L_18:
        /*0064*/ 	.word	0x00000008
.L_19:


//--------------------- .nv.callgraph             --------------------------
	.section	.nv.callgraph,"",@"SHT_CUDA_CALLGRAPH"
	.align	4
	.sectionentsize	8
	.align		4
        /*0000*/ 	.word	0x00000000
	.align		4
        /*0004*/ 	.word	0xffffffff
	.align		4
        /*0008*/ 	.word	0x00000000
	.align		4
        /*000c*/ 	.word	0xfffffffe
	.align		4
        /*0010*/ 	.word	0x00000000
	.align		4
        /*0014*/ 	.word	0xfffffffd
	.align		4
        /*0018*/ 	.word	0x00000000
	.align		4
        /*001c*/ 	.word	0xfffffffc


//--------------------- .text._Z18reduceBlksByDevicePiS_i --------------------------
	.section	.text._Z18reduceBlksByDevicePiS_i,"ax",@progbits
	.align	128
        .global         _Z18reduceBlksByDevicePiS_i
        .type           _Z18reduceBlksByDevicePiS_i,@function
        .size           _Z18reduceBlksByDevicePiS_i,(.L_x_1 - _Z18reduceBlksByDevicePiS_i)
        .other          _Z18reduceBlksByDevicePiS_i,@"STO_CUDA_ENTRY STV_DEFAULT"
_Z18reduceBlksByDevicePiS_i:
.text._Z18reduceBlksByDevicePiS_i:
[----:B------:R-:W-:Y:S01]  /*0000*/  LDC R1, c[0x0][0x37c] ;  /* 0x0000df00ff017b82 */ /* 0x000fe20000000800 */
[----:B------:R-:W-:Y:S05]  /*0010*/  EXIT ;  /* 0x000000000000794d */ /* 0x000fea0003800000 */
.L_x_0:
[----:B------:R-:W-:-:S00]  /*0020*/  BRA `(.L_x_0) ;  /* 0xfffffffc00fc7947 */ /* 0x000fc0000383ffff */
[----:B------:R-:W-:-:S00]  /*0030*/  NOP ;  /* 0x0000000000007918 */ /* 0x000fc00000000000 */
        /* <DEDUP_REMOVED lines=12> */
.L_x_1:


//--------------------- .nv.shared.reserved.0     --------------------------
	.section	.nv.shared.reserved.0,"aw",@nobits
	.weak		__nv_reservedSMEM_offset_0_alias
	.size		__nv_reservedSMEM_offset_0_alias, 0, 64
	.other		__nv_reservedSMEM_offset_0_alias,@"STO_CUDA_RESERVED_SHARED STV_DEFAULT"
__nv_reservedSMEM_offset_0_alias:
	.zero		0
	.zero		64


//--------------------- .nv.constant0._Z18reduceBlksByDevicePiS_i --------------------------
	.section	.nv.constant0._Z18reduceBlksByDevicePiS_i,"a",@progbits
	.sectionflags	@""
	.align	4
.nv.constant0._Z18reduceBlksByDevicePiS_i:
	.zero		916


//--------------------- SYMBOLS --------------------------

	.type		.nv.reservedSmem.offset0,@object
	.size		.nv.reservedSmem.offset0,0x4
